	.headerflags	@"EF_CUDA_TEXMODE_UNIFIED EF_CUDA_64BIT_ADDRESS EF_CUDA_ACCELERATORS EF_CUDA_SM90 EF_CUDA_VIRTUAL_SM(EF_CUDA_SM90)"
	.elftype	@"ET_EXEC"


//--------------------- .nv.info                  --------------------------
	.section	.nv.info,"",@"SHT_CUDA_INFO"
	.align	4


	//----- nvinfo : EIATTR_REGCOUNT
	.align		4
        /*0000*/ 	.byte	0x04, 0x2f
        /*0002*/ 	.short	(.L_3 - .L_2)
	.align		4
.L_2:
        /*0004*/ 	.word	index@(triton_poi_fused__native_batch_norm_legit_no_training_relu_4)
        /*0008*/ 	.word	0x00000011


	//----- nvinfo : EIATTR_MIN_STACK_SIZE
	.align		4
.L_3:
        /*000c*/ 	.byte	0x04, 0x12
        /*000e*/ 	.short	(.L_5 - .L_4)
	.align		4
.L_4:
        /*0010*/ 	.word	index@(triton_poi_fused__native_batch_norm_legit_no_training_relu_4)
        /*0014*/ 	.word	0x00000000


	//----- nvinfo : EIATTR_FRAME_SIZE
	.align		4
.L_5:
        /*0018*/ 	.byte	0x04, 0x11
        /*001a*/ 	.short	(.L_7 - .L_6)
	.align		4
.L_6:
        /*001c*/ 	.word	index@(triton_poi_fused__native_batch_norm_legit_no_training_relu_4)
        /*0020*/ 	.word	0x00000000


	//----- nvinfo : EIATTR_MIN_STACK_SIZE
	.align		4
.L_7:
        /*0024*/ 	.byte	0x04, 0x12
        /*0026*/ 	.short	(.L_9 - .L_8)
	.align		4
.L_8:
        /*0028*/ 	.word	index@(triton_poi_fused__native_batch_norm_legit_no_training_relu_4)
        /*002c*/ 	.word	0x00000000
.L_9:


//--------------------- .nv.info.triton_poi_fused__native_batch_norm_legit_no_training_relu_4 --------------------------
	.section	.nv.info.triton_poi_fused__native_batch_norm_legit_no_training_relu_4,"",@"SHT_CUDA_INFO"
	.sectionflags	@""
	.align	4


	//----- nvinfo : EIATTR_CUDA_API_VERSION
	.align		4
        /*0000*/ 	.byte	0x04, 0x37
        /*0002*/ 	.short	(.L_11 - .L_10)
.L_10:
        /*0004*/ 	.word	0x0000007c


	//----- nvinfo : EIATTR_KPARAM_INFO
	.align		4
.L_11:
        /*0008*/ 	.byte	0x04, 0x17
        /*000a*/ 	.short	(.L_13 - .L_12)
.L_12:
        /*000c*/ 	.word	0x00000000
        /*0010*/ 	.short	0x0006
        /*0012*/ 	.short	0x0030
        /*0014*/ 	.byte	0x00, 0xf0, 0x11, 0x00


	//----- nvinfo : EIATTR_KPARAM_INFO
	.align		4
.L_13:
        /*0018*/ 	.byte	0x04, 0x17
        /*001a*/ 	.short	(.L_15 - .L_14)
.L_14:
        /*001c*/ 	.word	0x00000000
        /*0020*/ 	.short	0x0005
        /*0022*/ 	.short	0x0028
        /*0024*/ 	.byte	0x00, 0xf4, 0x21, 0x00


	//----- nvinfo : EIATTR_KPARAM_INFO
	.align		4
.L_15:
        /*0028*/ 	.byte	0x04, 0x17
        /*002a*/ 	.short	(.L_17 - .L_16)
.L_16:
        /*002c*/ 	.word	0x00000000
        /*0030*/ 	.short	0x0004
        /*0032*/ 	.short	0x0020
        /*0034*/ 	.byte	0x00, 0xf4, 0x21, 0x00


	//----- nvinfo : EIATTR_KPARAM_INFO
	.align		4
.L_17:
        /*0038*/ 	.byte	0x04, 0x17
        /*003a*/ 	.short	(.L_19 - .L_18)
.L_18:
        /*003c*/ 	.word	0x00000000
        /*0040*/ 	.short	0x0003
        /*0042*/ 	.short	0x0018
        /*0044*/ 	.byte	0x00, 0xf4, 0x21, 0x00


	//----- nvinfo : EIATTR_KPARAM_INFO
	.align		4
.L_19:
        /*0048*/ 	.byte	0x04, 0x17
        /*004a*/ 	.short	(.L_21 - .L_20)
.L_20:
        /*004c*/ 	.word	0x00000000
        /*0050*/ 	.short	0x0002
        /*0052*/ 	.short	0x0010
        /*0054*/ 	.byte	0x00, 0xf4, 0x21, 0x00


	//----- nvinfo : EIATTR_KPARAM_INFO
	.align		4
.L_21:
        /*0058*/ 	.byte	0x04, 0x17
        /*005a*/ 	.short	(.L_23 - .L_22)
.L_22:
        /*005c*/ 	.word	0x00000000
        /*0060*/ 	.short	0x0001
        /*0062*/ 	.short	0x0008
        /*0064*/ 	.byte	0x00, 0xf4, 0x21, 0x00


	//----- nvinfo : EIATTR_KPARAM_INFO
	.align		4
.L_23:
        /*0068*/ 	.byte	0x04, 0x17
        /*006a*/ 	.short	(.L_25 - .L_24)
.L_24:
        /*006c*/ 	.word	0x00000000
        /*0070*/ 	.short	0x0000
        /*0072*/ 	.short	0x0000
        /*0074*/ 	.byte	0x00, 0xf4, 0x21, 0x00


	//----- nvinfo : EIATTR_SPARSE_MMA_MASK
	.align		4
.L_25:
        /*0078*/ 	.byte	0x03, 0x50
        /*007a*/ 	.short	0x0000


	//----- nvinfo : EIATTR_MAXREG_COUNT
	.align		4
        /*007c*/ 	.byte	0x03, 0x1b
        /*007e*/ 	.short	0x00ff


	//----- nvinfo : EIATTR_EXIT_INSTR_OFFSETS
	.align		4
        /*0080*/ 	.byte	0x04, 0x1c
        /*0082*/ 	.short	(.L_27 - .L_26)


	//   ....[0]....
.L_26:
        /*0084*/ 	.word	0x00000350


	//----- nvinfo : EIATTR_REQNTID
	.align		4
.L_27:
        /*0088*/ 	.byte	0x04, 0x10
        /*008a*/ 	.short	(.L_29 - .L_28)
.L_28:
        /*008c*/ 	.word	0x00000080
        /*0090*/ 	.word	0x00000001
        /*0094*/ 	.word	0x00000001


	//----- nvinfo : EIATTR_CBANK_PARAM_SIZE
	.align		4
.L_29:
        /*0098*/ 	.byte	0x03, 0x19
        /*009a*/ 	.short	0x0034


	//----- nvinfo : EIATTR_PARAM_CBANK
	.align		4
        /*009c*/ 	.byte	0x04, 0x0a
        /*009e*/ 	.short	(.L_31 - .L_30)
	.align		4
.L_30:
        /*00a0*/ 	.word	index@(.nv.constant0.triton_poi_fused__native_batch_norm_legit_no_training_relu_4)
        /*00a4*/ 	.short	0x0210
        /*00a6*/ 	.short	0x0034


	//----- nvinfo : EIATTR_SW_WAR
	.align		4
.L_31:
        /*00a8*/ 	.byte	0x04, 0x36
        /*00aa*/ 	.short	(.L_33 - .L_32)
.L_32:
        /*00ac*/ 	.word	0x00000008
.L_33:


//--------------------- .nv.callgraph             --------------------------
	.section	.nv.callgraph,"",@"SHT_CUDA_CALLGRAPH"
	.align	4
	.sectionentsize	8
	.align		4
        /*0000*/ 	.word	0x00000000
	.align		4
        /*0004*/ 	.word	0xffffffff
	.align		4
        /*0008*/ 	.word	0x00000000
	.align		4
        /*000c*/ 	.word	0xfffffffe
	.align		4
        /*0010*/ 	.word	0x00000000
	.align		4
        /*0014*/ 	.word	0xfffffffd
	.align		4
        /*0018*/ 	.word	0x00000000
	.align		4
        /*001c*/ 	.word	0xfffffffc


//--------------------- .nv.constant4             --------------------------
	.section	.nv.constant4,"a",@progbits
	.align	8
	.align		8
.nv.constant4:
        /*0000*/ 	.dword	_$_str
	.align		8
        /*0008*/ 	.dword	_$_str_$_2


//--------------------- .text.triton_poi_fused__native_batch_norm_legit_no_training_relu_4 --------------------------
	.section	.text.triton_poi_fused__native_batch_norm_legit_no_training_relu_4,"ax",@progbits
	.align	128
        .global         triton_poi_fused__native_batch_norm_legit_no_training_relu_4
        .type           triton_poi_fused__native_batch_norm_legit_no_training_relu_4,@function
        .size           triton_poi_fused__native_batch_norm_legit_no_training_relu_4,(.L_x_1 - triton_poi_fused__native_batch_norm_legit_no_training_relu_4)
        .other          triton_poi_fused__native_batch_norm_legit_no_training_relu_4,@"STO_CUDA_ENTRY STV_DEFAULT"
triton_poi_fused__native_batch_norm_legit_no_training_relu_4:
.text.triton_poi_fused__native_batch_norm_legit_no_training_relu_4:
[----:B------:R-:W-:Y:S01]  /*0000*/  LDC R1, c[0x0][0x28] ;  /* 0x00000a00ff017b82 */ /* 0x000fe20000000800 */
[----:B------:R-:W1:Y:S07]  /*0010*/  S2R R0, SR_TID.X ;  /* 0x0000000000007919 */ /* 0x000e6e0000002100 */
[----:B------:R-:W2:Y:S01]  /*0020*/  LDC.64 R6, c[0x0][0x220] ;  /* 0x00008800ff067b82 */ /* 0x000ea20000000a00 */
[----:B------:R-:W-:Y:S01]  /*0030*/  ULDC.64 UR4, c[0x0][0x208] ;  /* 0x0000820000047ab9 */ /* 0x000fe20000000a00 */
[----:B------:R-:W3:Y:S06]  /*0040*/  S2R R5, SR_CTAID.X ;  /* 0x0000000000057919 */ /* 0x000eec0000002500 */
[----:B------:R-:W4:Y:S08]  /*0050*/  LDC.64 R8, c[0x0][0x228] ;  /* 0x00008a00ff087b82 */ /* 0x000f300000000a00 */
[----:B------:R-:W5:Y:S01]  /*0060*/  LDC.64 R10, c[0x0][0x230] ;  /* 0x00008c00ff0a7b82 */ /* 0x000f620000000a00 */
[----:B-1----:R-:W-:-:S02]  /*0070*/  SHF.L.U32 R0, R0, 0x1, RZ ;  /* 0x0000000100007819 */ /* 0x002fc400000006ff */
[----:B---3--:R-:W-:Y:S02]  /*0080*/  SHF.R.S32.HI R3, RZ, 0x17, R5 ;  /* 0x00000017ff037819 */ /* 0x008fe40000011405 */
[----:B------:R-:W-:Y:S02]  /*0090*/  LOP3.LUT R0, R0, 0xfe, RZ, 0xc0, !PT ;  /* 0x000000fe00007812 */ /* 0x000fe400078ec0ff */
[----:B------:R-:W-:Y:S02]  /*00a0*/  SGXT R3, R3, 0x1 ;  /* 0x000000010303781a */ /* 0x000fe40000000200 */
[----:B------:R-:W-:Y:S02]  /*00b0*/  LEA R0, R5, R0, 0x8 ;  /* 0x0000000005007211 */ /* 0x000fe400078e40ff */
[----:B------:R-:W1:Y:S02]  /*00c0*/  LDC.64 R4, c[0x0][0x218] ;  /* 0x00008600ff047b82 */ /* 0x000e640000000a00 */
[----:B------:R-:W-:-:S04]  /*00d0*/  LEA.HI R3, R3, R0, RZ, 0x8 ;  /* 0x0000000003037211 */ /* 0x000fc800078f40ff */
[----:B------:R-:W-:-:S04]  /*00e0*/  SHF.R.S32.HI R3, RZ, 0x8, R3 ;  /* 0x00000008ff037819 */ /* 0x000fc80000011403 */
[----:B------:R-:W-:-:S04]  /*00f0*/  LEA.HI R2, R3, R3, RZ, 0x5 ;  /* 0x0000000303027211 */ /* 0x000fc800078f28ff */
[----:B------:R-:W-:-:S04]  /*0100*/  LOP3.LUT R2, R2, 0xffffffe0, RZ, 0xc0, !PT ;  /* 0xffffffe002027812 */ /* 0x000fc800078ec0ff */
[----:B------:R-:W-:Y:S02]  /*0110*/  IADD3 R13, R3, -R2, RZ ;  /* 0x80000002030d7210 */ /* 0x000fe40007ffe0ff */
[----:B------:R-:W3:Y:S03]  /*0120*/  LDC.64 R2, c[0x0][0x210] ;  /* 0x00008400ff027b82 */ /* 0x000ee60000000a00 */
[----:B--2---:R-:W-:-:S06]  /*0130*/  IMAD.WIDE R6, R13, 0x4, R6 ;  /* 0x000000040d067825 */ /* 0x004fcc00078e0206 */
[----:B------:R-:W2:Y:S01]  /*0140*/  LDG.E.EL R6, desc[UR4][R6.64] ;  /* 0x0000000406067981 */ /* 0x000ea2000c2e1900 */
[----:B-1----:R-:W-:-:S05]  /*0150*/  IMAD.WIDE R4, R13, 0x4, R4 ;  /* 0x000000040d047825 */ /* 0x002fca00078e0204 */
[----:B------:R1:W2:Y:S01]  /*0160*/  LDG.E.EL R12, desc[UR4][R4.64] ;  /* 0x00000004040c7981 */ /* 0x0002a2000c2e1900 */
[----:B---3--:R-:W-:Y:S01]  /*0170*/  IMAD.WIDE R2, R0, 0x4, R2 ;  /* 0x0000000400027825 */ /* 0x008fe200078e0202 */
[----:B------:R-:W-:Y:S01]  /*0180*/  HFMA2.MMA R14, -RZ, RZ, 1.625, 0 ;  /* 0x3e800000ff0e7435 */ /* 0x000fe200000001ff */
[----:B-1----:R-:W1:Y:S04]  /*0190*/  LDC.64 R4, c[0x0][0x238] ;  /* 0x00008e00ff047b82 */ /* 0x002e680000000a00 */
[----:B------:R-:W3:Y:S01]  /*01a0*/  LDG.E.64 R2, desc[UR4][R2.64] ;  /* 0x0000000402027981 */ /* 0x000ee2000c1e1b00 */
[----:B----4-:R-:W-:-:S04]  /*01b0*/  IMAD.WIDE R8, R13, 0x4, R8 ;  /* 0x000000040d087825 */ /* 0x010fc800078e0208 */
[----:B-----5:R-:W-:Y:S02]  /*01c0*/  IMAD.WIDE R10, R13, 0x4, R10 ;  /* 0x000000040d0a7825 */ /* 0x020fe400078e020a */
[----:B------:R-:W4:Y:S04]  /*01d0*/  LDG.E.EL R8, desc[UR4][R8.64] ;  /* 0x0000000408087981 */ /* 0x000f28000c2e1900 */
[----:B------:R-:W4:Y:S01]  /*01e0*/  LDG.E.EL R11, desc[UR4][R10.64] ;  /* 0x000000040a0b7981 */ /* 0x000f22000c2e1900 */
[----:B-1----:R-:W-:-:S04]  /*01f0*/  IMAD.WIDE R4, R0, 0x4, R4 ;  /* 0x0000000400047825 */ /* 0x002fc800078e0204 */
[----:B--2---:R-:W-:-:S04]  /*0200*/  FADD R6, R6, 9.9999997473787516356e-06 ;  /* 0x3727c5ac06067421 */ /* 0x004fc80000000000 */
[----:B------:R-:W1:Y:S02]  /*0210*/  MUFU.SQRT R7, R6 ;  /* 0x0000000600077308 */ /* 0x000e640000002000 */
[C---:B-1----:R-:W-:Y:S02]  /*0220*/  FSETP.GT.AND P0, PT, R7.reuse, 8.50705917302346158658e+37, PT ;  /* 0x7e8000000700780b */ /* 0x042fe40003f04000 */
[----:B------:R-:W-:-:S11]  /*0230*/  FSETP.GEU.AND P1, PT, R7, 1.175494350822287508e-38, PT ;  /* 0x008000000700780b */ /* 0x000fd60003f2e000 */
[----:B------:R-:W-:-:S04]  /*0240*/  @P0 FMUL R7, R7, 0.25 ;  /* 0x3e80000007070820 */ /* 0x000fc80000400000 */
[----:B------:R-:W-:-:S06]  /*0250*/  @!P1 FMUL R7, R7, 16777216 ;  /* 0x4b80000007079820 */ /* 0x000fcc0000400000 */
[----:B------:R-:W1:Y:S01]  /*0260*/  MUFU.RCP R7, R7 ;  /* 0x0000000700077308 */ /* 0x000e620000001000 */
[----:B------:R-:W-:Y:S01]  /*0270*/  FSEL R14, R14, 1, P0 ;  /* 0x3f8000000e0e7808 */ /* 0x000fe20000000000 */
[----:B---3--:R-:W-:-:S04]  /*0280*/  FADD R2, R2, -R12 ;  /* 0x8000000c02027221 */ /* 0x008fc80000000000 */
[----:B------:R-:W-:Y:S01]  /*0290*/  @!P1 FMUL R14, R14, 16777216 ;  /* 0x4b8000000e0e9820 */ /* 0x000fe20000400000 */
[----:B------:R-:W-:-:S03]  /*02a0*/  FADD R3, R3, -R12 ;  /* 0x8000000c03037221 */ /* 0x000fc60000000000 */
[----:B-1----:R-:W-:-:S04]  /*02b0*/  FMUL R14, R7, R14 ;  /* 0x0000000e070e7220 */ /* 0x002fc80000400000 */
[-C--:B------:R-:W-:Y:S01]  /*02c0*/  FMUL R2, R2, R14.reuse ;  /* 0x0000000e02027220 */ /* 0x080fe20000400000 */
[----:B------:R-:W-:-:S03]  /*02d0*/  FMUL R14, R3, R14 ;  /* 0x0000000e030e7220 */ /* 0x000fc60000400000 */
[C-C-:B----4-:R-:W-:Y:S01]  /*02e0*/  FFMA R2, R8.reuse, R2, R11.reuse ;  /* 0x0000000208027223 */ /* 0x150fe2000000000b */
[----:B------:R-:W-:-:S04]  /*02f0*/  FFMA R14, R8, R14, R11 ;  /* 0x0000000e080e7223 */ /* 0x000fc8000000000b */
[----:B------:R-:W-:Y:S02]  /*0300*/  FSETP.GEU.AND P0, PT, R2, RZ, PT ;  /* 0x000000ff0200720b */ /* 0x000fe40003f0e000 */
[----:B------:R-:W-:Y:S02]  /*0310*/  FSETP.GEU.AND P1, PT, R14, RZ, PT ;  /* 0x000000ff0e00720b */ /* 0x000fe40003f2e000 */
[----:B------:R-:W-:Y:S02]  /*0320*/  FSEL R2, R2, RZ, P0 ;  /* 0x000000ff02027208 */ /* 0x000fe40000000000 */
[----:B------:R-:W-:-:S05]  /*0330*/  FSEL R3, R14, RZ, P1 ;  /* 0x000000ff0e037208 */ /* 0x000fca0000800000 */
[----:B------:R-:W-:Y:S01]  /*0340*/  STG.E.64 desc[UR4][R4.64], R2 ;  /* 0x0000000204007986 */ /* 0x000fe2000c101b04 */
[----:B------:R-:W-:Y:S05]  /*0350*/  EXIT ;  /* 0x000000000000794d */ /* 0x000fea0003800000 */
.L_x_0:
[----:B------:R-:W-:-:S00]  /*0360*/  BRA `(.L_x_0) ;  /* 0xfffffffc00fc7947 */ /* 0x000fc0000383ffff */
[----:B------:R-:W-:-:S00]  /*0370*/  NOP ;  /* 0x0000000000007918 */ /* 0x000fc00000000000 */
        /* <DEDUP_REMOVED lines=8> */
.L_x_1:


//--------------------- .nv.global.init           --------------------------
	.section	.nv.global.init,"aw",@progbits
.nv.global.init:
	.type		_$_str,@object
	.size		_$_str,(_$_str_$_2 - _$_str)
_$_str:
        /*0000*/ 	.byte	0x5f, 0x5f, 0x43, 0x55, 0x44, 0x41, 0x5f, 0x46, 0x54, 0x5a, 0x00
	.type		_$_str_$_2,@object
	.size		_$_str_$_2,(.L_1 - _$_str_$_2)
_$_str_$_2:
        /*000b*/ 	.byte	0x5f, 0x5f, 0x43, 0x55, 0x44, 0x41, 0x5f, 0x50, 0x52, 0x45, 0x43, 0x5f, 0x53, 0x51, 0x52, 0x54
        /*001b*/ 	.byte	0x00
.L_1:


//--------------------- .nv.constant0.triton_poi_fused__native_batch_norm_legit_no_training_relu_4 --------------------------
	.section	.nv.constant0.triton_poi_fused__native_batch_norm_legit_no_training_relu_4,"a",@progbits
	.sectionflags	@""
	.align	4
.nv.constant0.triton_poi_fused__native_batch_norm_legit_no_training_relu_4:
	.zero		580
